//
// Generated by NVIDIA NVVM Compiler
//
// Compiler Build ID: CL-36424714
// Cuda compilation tools, release 13.0, V13.0.88
// Based on NVVM 20.0.0
//

.version 9.0
.target sm_100
.address_size 64

	// .globl	matrixAddBias

.visible .entry matrixAddBias(
	.param .u64 .ptr .align 1 matrixAddBias_param_0,
	.param .u64 .ptr .align 1 matrixAddBias_param_1,
	.param .u32 matrixAddBias_param_2,
	.param .u32 matrixAddBias_param_3,
	.param .u32 matrixAddBias_param_4,
	.param .u32 matrixAddBias_param_5,
	.param .u32 matrixAddBias_param_6
)
{
	.reg .pred 	%p<36>;
	.reg .b32 	%r<97>;
	.reg .b32 	%f<8>;
	.reg .b64 	%rd<47>;

	ld.param.u64 	%rd3, [matrixAddBias_param_0];
	ld.param.u64 	%rd4, [matrixAddBias_param_1];
	ld.param.u32 	%r44, [matrixAddBias_param_3];
	ld.param.u32 	%r45, [matrixAddBias_param_4];
	ld.param.u32 	%r46, [matrixAddBias_param_5];
	ld.param.u32 	%r47, [matrixAddBias_param_6];
	cvta.to.global.u64 	%rd1, %rd3;
	cvta.to.global.u64 	%rd2, %rd4;
	setp.lt.s32 	%p1, %r47, 1;
	@%p1 bra 	$L__BB0_37;
	mov.u32 	%r1, %tid.x;
	mov.u32 	%r2, %tid.y;
	and.b32  	%r3, %r47, 3;
	and.b32  	%r4, %r47, 2147483644;
	add.s32 	%r49, %r2, %r44;
	mad.lo.s32 	%r7, %r45, %r49, -1;
	add.s32 	%r5, %r7, %r1;
	mul.lo.s32 	%r50, %r45, %r44;
	shl.b32 	%r6, %r50, 2;
	shl.b32 	%r51, %r44, 1;
	add.s32 	%r52, %r2, %r51;
	mad.lo.s32 	%r9, %r45, %r52, -1;
	add.s32 	%r8, %r9, %r1;
	mad.lo.s32 	%r53, %r44, 3, %r2;
	mad.lo.s32 	%r11, %r45, %r53, -1;
	add.s32 	%r10, %r11, %r1;
	mov.b32 	%r89, 0;
$L__BB0_2:
	ld.param.u32 	%r88, [matrixAddBias_param_2];
	setp.lt.u32 	%p2, %r47, 4;
	mul.lo.s32 	%r13, %r89, %r88;
	add.s32 	%r14, %r13, %r1;
	mov.b32 	%r96, 0;
	@%p2 bra 	$L__BB0_21;
	and.b32  	%r55, %r47, 2147483644;
	neg.s32 	%r95, %r55;
	add.s32 	%r94, %r5, %r13;
	add.s32 	%r92, %r8, %r13;
	add.s32 	%r91, %r10, %r13;
	mad.lo.s32 	%r56, %r2, %r45, %r1;
	add.s32 	%r57, %r56, %r13;
	add.s32 	%r90, %r57, -1;
	mov.u32 	%r93, %r14;
$L__BB0_4:
	setp.ge.s32 	%p3, %r14, %r45;
	add.s32 	%r26, %r90, 1;
	setp.ge.s32 	%p4, %r26, %r46;
	or.pred  	%p5, %p3, %p4;
	@%p5 bra 	$L__BB0_8;
	setp.ne.s32 	%p6, %r14, 0;
	@%p6 bra 	$L__BB0_7;
	mul.wide.s32 	%rd9, %r26, 4;
	add.s64 	%rd10, %rd1, %rd9;
	mov.b32 	%r62, 1065353216;
	st.global.u32 	[%rd10], %r62;
	bra.uni 	$L__BB0_8;
$L__BB0_7:
	div.s32 	%r58, %r26, %r45;
	mad.lo.s32 	%r59, %r2, %r45, %r93;
	not.b32 	%r60, %r58;
	add.s32 	%r61, %r60, %r59;
	mul.wide.s32 	%rd5, %r61, 4;
	add.s64 	%rd6, %rd2, %rd5;
	ld.global.f32 	%f1, [%rd6];
	mul.wide.s32 	%rd7, %r26, 4;
	add.s64 	%rd8, %rd1, %rd7;
	st.global.f32 	[%rd8], %f1;
$L__BB0_8:
	add.s32 	%r27, %r94, 1;
	setp.ge.s32 	%p8, %r27, %r46;
	or.pred  	%p9, %p3, %p8;
	@%p9 bra 	$L__BB0_12;
	setp.eq.s32 	%p10, %r14, 0;
	@%p10 bra 	$L__BB0_11;
	div.s32 	%r63, %r27, %r45;
	add.s32 	%r64, %r7, %r93;
	sub.s32 	%r65, %r64, %r63;
	mul.wide.s32 	%rd11, %r65, 4;
	add.s64 	%rd12, %rd2, %rd11;
	ld.global.f32 	%f2, [%rd12];
	mul.wide.s32 	%rd13, %r27, 4;
	add.s64 	%rd14, %rd1, %rd13;
	st.global.f32 	[%rd14], %f2;
	bra.uni 	$L__BB0_12;
$L__BB0_11:
	mul.wide.s32 	%rd15, %r27, 4;
	add.s64 	%rd16, %rd1, %rd15;
	mov.b32 	%r66, 1065353216;
	st.global.u32 	[%rd16], %r66;
$L__BB0_12:
	add.s32 	%r28, %r92, 1;
	setp.ge.s32 	%p12, %r28, %r46;
	or.pred  	%p13, %p3, %p12;
	@%p13 bra 	$L__BB0_16;
	setp.eq.s32 	%p14, %r14, 0;
	@%p14 bra 	$L__BB0_15;
	div.s32 	%r67, %r28, %r45;
	add.s32 	%r68, %r9, %r93;
	sub.s32 	%r69, %r68, %r67;
	mul.wide.s32 	%rd17, %r69, 4;
	add.s64 	%rd18, %rd2, %rd17;
	ld.global.f32 	%f3, [%rd18];
	mul.wide.s32 	%rd19, %r28, 4;
	add.s64 	%rd20, %rd1, %rd19;
	st.global.f32 	[%rd20], %f3;
	bra.uni 	$L__BB0_16;
$L__BB0_15:
	mul.wide.s32 	%rd21, %r28, 4;
	add.s64 	%rd22, %rd1, %rd21;
	mov.b32 	%r70, 1065353216;
	st.global.u32 	[%rd22], %r70;
$L__BB0_16:
	add.s32 	%r29, %r91, 1;
	setp.ge.s32 	%p16, %r29, %r46;
	or.pred  	%p17, %p3, %p16;
	@%p17 bra 	$L__BB0_20;
	setp.eq.s32 	%p18, %r14, 0;
	@%p18 bra 	$L__BB0_19;
	div.s32 	%r71, %r29, %r45;
	add.s32 	%r72, %r11, %r93;
	sub.s32 	%r73, %r72, %r71;
	mul.wide.s32 	%rd23, %r73, 4;
	add.s64 	%rd24, %rd2, %rd23;
	ld.global.f32 	%f4, [%rd24];
	mul.wide.s32 	%rd25, %r29, 4;
	add.s64 	%rd26, %rd1, %rd25;
	st.global.f32 	[%rd26], %f4;
	bra.uni 	$L__BB0_20;
$L__BB0_19:
	mul.wide.s32 	%rd27, %r29, 4;
	add.s64 	%rd28, %rd1, %rd27;
	mov.b32 	%r74, 1065353216;
	st.global.u32 	[%rd28], %r74;
$L__BB0_20:
	add.s32 	%r95, %r95, 4;
	add.s32 	%r94, %r94, %r6;
	add.s32 	%r93, %r93, %r6;
	add.s32 	%r92, %r92, %r6;
	add.s32 	%r91, %r91, %r6;
	add.s32 	%r90, %r90, %r6;
	setp.ne.s32 	%p19, %r95, 0;
	mov.u32 	%r96, %r4;
	@%p19 bra 	$L__BB0_4;
$L__BB0_21:
	setp.eq.s32 	%p20, %r3, 0;
	@%p20 bra 	$L__BB0_36;
	setp.ge.s32 	%p21, %r14, %r45;
	mad.lo.s32 	%r37, %r96, %r44, %r2;
	mad.lo.s32 	%r38, %r37, %r45, %r14;
	setp.ge.s32 	%p22, %r38, %r46;
	or.pred  	%p23, %p21, %p22;
	@%p23 bra 	$L__BB0_26;
	setp.eq.s32 	%p24, %r14, 0;
	@%p24 bra 	$L__BB0_25;
	div.s32 	%r75, %r38, %r45;
	not.b32 	%r76, %r75;
	add.s32 	%r77, %r38, %r76;
	mul.wide.s32 	%rd29, %r77, 4;
	add.s64 	%rd30, %rd2, %rd29;
	ld.global.f32 	%f5, [%rd30];
	mul.wide.s32 	%rd31, %r38, 4;
	add.s64 	%rd32, %rd1, %rd31;
	st.global.f32 	[%rd32], %f5;
	bra.uni 	$L__BB0_26;
$L__BB0_25:
	mul.wide.s32 	%rd33, %r38, 4;
	add.s64 	%rd34, %rd1, %rd33;
	mov.b32 	%r78, 1065353216;
	st.global.u32 	[%rd34], %r78;
$L__BB0_26:
	setp.eq.s32 	%p25, %r3, 1;
	@%p25 bra 	$L__BB0_36;
	setp.ge.s32 	%p26, %r14, %r45;
	add.s32 	%r39, %r37, %r44;
	mad.lo.s32 	%r40, %r39, %r45, %r14;
	setp.ge.s32 	%p27, %r40, %r46;
	or.pred  	%p28, %p26, %p27;
	@%p28 bra 	$L__BB0_31;
	setp.eq.s32 	%p29, %r14, 0;
	@%p29 bra 	$L__BB0_30;
	div.s32 	%r79, %r40, %r45;
	not.b32 	%r80, %r79;
	add.s32 	%r81, %r40, %r80;
	mul.wide.s32 	%rd35, %r81, 4;
	add.s64 	%rd36, %rd2, %rd35;
	ld.global.f32 	%f6, [%rd36];
	mul.wide.s32 	%rd37, %r40, 4;
	add.s64 	%rd38, %rd1, %rd37;
	st.global.f32 	[%rd38], %f6;
	bra.uni 	$L__BB0_31;
$L__BB0_30:
	mul.wide.s32 	%rd39, %r40, 4;
	add.s64 	%rd40, %rd1, %rd39;
	mov.b32 	%r82, 1065353216;
	st.global.u32 	[%rd40], %r82;
$L__BB0_31:
	setp.eq.s32 	%p30, %r3, 2;
	@%p30 bra 	$L__BB0_36;
	setp.ge.s32 	%p31, %r14, %r45;
	add.s32 	%r83, %r39, %r44;
	mad.lo.s32 	%r41, %r83, %r45, %r14;
	setp.ge.s32 	%p32, %r41, %r46;
	or.pred  	%p33, %p31, %p32;
	@%p33 bra 	$L__BB0_36;
	setp.eq.s32 	%p34, %r14, 0;
	@%p34 bra 	$L__BB0_35;
	div.s32 	%r84, %r41, %r45;
	not.b32 	%r85, %r84;
	add.s32 	%r86, %r41, %r85;
	mul.wide.s32 	%rd41, %r86, 4;
	add.s64 	%rd42, %rd2, %rd41;
	ld.global.f32 	%f7, [%rd42];
	mul.wide.s32 	%rd43, %r41, 4;
	add.s64 	%rd44, %rd1, %rd43;
	st.global.f32 	[%rd44], %f7;
	bra.uni 	$L__BB0_36;
$L__BB0_35:
	mul.wide.s32 	%rd45, %r41, 4;
	add.s64 	%rd46, %rd1, %rd45;
	mov.b32 	%r87, 1065353216;
	st.global.u32 	[%rd46], %r87;
$L__BB0_36:
	add.s32 	%r89, %r89, 1;
	setp.ne.s32 	%p35, %r89, %r47;
	@%p35 bra 	$L__BB0_2;
$L__BB0_37:
	ret;

}


// ===== COMPILED SASS (sm_100) =====

	.target	sm_100

	.elftype	@"ET_EXEC"


//--------------------- .note.nv.tkinfo           --------------------------
	.section	.note.nv.tkinfo,"",@"SHT_NOTE"
	.sectionflags	@"SHF_NOTE_NV_TKINFO"
	.tkinfo
        /*0018*/ 	.word	0x00000002
        /*0030*/ 	.string	""
        /*0030*/ 	.string	"ptxas"
        /*0030*/ 	.string	"Cuda compilation tools, release 13.0, V13.0.88"
        /*0030*/ 	.string	"Build cuda_13.0.r13.0/compiler.36424714_0"
        /*0030*/ 	.string	"-arch sm_100 -m 64 "



//--------------------- .note.nv.cuinfo           --------------------------
	.section	.note.nv.cuinfo,"",@"SHT_NOTE"
	.sectionflags	@"SHF_NOTE_NV_CUINFO"
        /*0018*/ 	.short	0x0002
        /*001a*/ 	.short	0x0064
        /*001c*/ 	.short	0x0082
	.zero		2


//--------------------- .nv.info                  --------------------------
	.section	.nv.info,"",@"SHT_CUDA_INFO"
	.align	4


	//----- nvinfo : EIATTR_REGCOUNT
	.align		4
        /*0000*/ 	.byte	0x04, 0x2f
        /*0002*/ 	.short	(.L_1 - .L_0)
	.align		4
.L_0:
        /*0004*/ 	.word	index@(matrixAddBias)
        /*0008*/ 	.word	0x0000001c


	//----- nvinfo : EIATTR_FRAME_SIZE
	.align		4
.L_1:
        /*000c*/ 	.byte	0x04, 0x11
        /*000e*/ 	.short	(.L_3 - .L_2)
	.align		4
.L_2:
        /*0010*/ 	.word	index@(matrixAddBias)
        /*0014*/ 	.word	0x00000000


	//----- nvinfo : EIATTR_MIN_STACK_SIZE
	.align		4
.L_3:
        /*0018*/ 	.byte	0x04, 0x12
        /*001a*/ 	.short	(.L_5 - .L_4)
	.align		4
.L_4:
        /*001c*/ 	.word	index@(matrixAddBias)
        /*0020*/ 	.word	0x00000000
.L_5:


//--------------------- .nv.compat                --------------------------
	.section	.nv.compat,"",@"SHT_CUDA_COMPAT_INFO"
	.align	4
        /*0000*/ 	.byte	0x02, 0x09, 0x00, 0x00, 0x02, 0x02, 0x01, 0x00, 0x02, 0x05, 0x05, 0x00, 0x03, 0x07, 0x01, 0x01
        /*0010*/ 	.byte	0x02, 0x03, 0x00, 0x00, 0x02, 0x06, 0x01, 0x00, 0x04, 0x0b, 0x08, 0x00, 0x09, 0x00, 0x00, 0x00
        /*0020*/ 	.byte	0x00, 0x00, 0x00, 0x00


//--------------------- .nv.info.matrixAddBias    --------------------------
	.section	.nv.info.matrixAddBias,"",@"SHT_CUDA_INFO"
	.sectionflags	@""
	.align	4


	//----- nvinfo : EIATTR_CUDA_API_VERSION
	.align		4
        /*0000*/ 	.byte	0x04, 0x37
        /*0002*/ 	.short	(.L_7 - .L_6)
.L_6:
        /*0004*/ 	.word	0x00000082


	//----- nvinfo : EIATTR_KPARAM_INFO
	.align		4
.L_7:
        /*0008*/ 	.byte	0x04, 0x17
        /*000a*/ 	.short	(.L_9 - .L_8)
.L_8:
        /*000c*/ 	.word	0x00000000
        /*0010*/ 	.short	0x0006
        /*0012*/ 	.short	0x0020
        /*0014*/ 	.byte	0x00, 0xf0, 0x11, 0x00


	//----- nvinfo : EIATTR_KPARAM_INFO
	.align		4
.L_9:
        /*0018*/ 	.byte	0x04, 0x17
        /*001a*/ 	.short	(.L_11 - .L_10)
.L_10:
        /*001c*/ 	.word	0x00000000
        /*0020*/ 	.short	0x0005
        /*0022*/ 	.short	0x001c
        /*0024*/ 	.byte	0x00, 0xf0, 0x11, 0x00


	//----- nvinfo : EIATTR_KPARAM_INFO
	.align		4
.L_11:
        /*0028*/ 	.byte	0x04, 0x17
        /*002a*/ 	.short	(.L_13 - .L_12)
.L_12:
        /*002c*/ 	.word	0x00000000
        /*0030*/ 	.short	0x0004
        /*0032*/ 	.short	0x0018
        /*0034*/ 	.byte	0x00, 0xf0, 0x11, 0x00


	//----- nvinfo : EIATTR_KPARAM_INFO
	.align		4
.L_13:
        /*0038*/ 	.byte	0x04, 0x17
        /*003a*/ 	.short	(.L_15 - .L_14)
.L_14:
        /*003c*/ 	.word	0x00000000
        /*0040*/ 	.short	0x0003
        /*0042*/ 	.short	0x0014
        /*0044*/ 	.byte	0x00, 0xf0, 0x11, 0x00


	//----- nvinfo : EIATTR_KPARAM_INFO
	.align		4
.L_15:
        /*0048*/ 	.byte	0x04, 0x17
        /*004a*/ 	.short	(.L_17 - .L_16)
.L_16:
        /*004c*/ 	.word	0x00000000
        /*0050*/ 	.short	0x0002
        /*0052*/ 	.short	0x0010
        /*0054*/ 	.byte	0x00, 0xf0, 0x11, 0x00


	//----- nvinfo : EIATTR_KPARAM_INFO
	.align		4
.L_17:
        /*0058*/ 	.byte	0x04, 0x17
        /*005a*/ 	.short	(.L_19 - .L_18)
.L_18:
        /*005c*/ 	.word	0x00000000
        /*0060*/ 	.short	0x0001
        /*0062*/ 	.short	0x0008
        /*0064*/ 	.byte	0x00, 0xf5, 0x21, 0x00


	//----- nvinfo : EIATTR_KPARAM_INFO
	.align		4
.L_19:
        /*0068*/ 	.byte	0x04, 0x17
        /*006a*/ 	.short	(.L_21 - .L_20)
.L_20:
        /*006c*/ 	.word	0x00000000
        /*0070*/ 	.short	0x0000
        /*0072*/ 	.short	0x0000
        /*0074*/ 	.byte	0x00, 0xf5, 0x21, 0x00


	//----- nvinfo : EIATTR_SPARSE_MMA_MASK
	.align		4
.L_21:
        /*0078*/ 	.byte	0x03, 0x50
        /*007a*/ 	.short	0x0000


	//----- nvinfo : EIATTR_MAXREG_COUNT
	.align		4
        /*007c*/ 	.byte	0x03, 0x1b
        /*007e*/ 	.short	0x00ff


	//----- nvinfo : EIATTR_MERCURY_ISA_VERSION
	.align		4
        /*0080*/ 	.byte	0x03, 0x5f
        /*0082*/ 	.short	0x0101


	//----- nvinfo : EIATTR_VRC_CTA_INIT_COUNT
	.align		4
        /*0084*/ 	.byte	0x02, 0x4a
	.zero		1
	.zero		1


	//----- nvinfo : EIATTR_EXIT_INSTR_OFFSETS
	.align		4
        /*0088*/ 	.byte	0x04, 0x1c
        /*008a*/ 	.short	(.L_23 - .L_22)


	//   ....[0]....
.L_22:
        /*008c*/ 	.word	0x00000030


	//   ....[1]....
        /*0090*/ 	.word	0x00001720


	//----- nvinfo : EIATTR_CRS_STACK_SIZE
	.align		4
.L_23:
        /*0094*/ 	.byte	0x04, 0x1e
        /*0096*/ 	.short	(.L_25 - .L_24)
.L_24:
        /*0098*/ 	.word	0x00000000


	//----- nvinfo : EIATTR_CBANK_PARAM_SIZE
	.align		4
.L_25:
        /*009c*/ 	.byte	0x03, 0x19
        /*009e*/ 	.short	0x0024


	//----- nvinfo : EIATTR_PARAM_CBANK
	.align		4
        /*00a0*/ 	.byte	0x04, 0x0a
        /*00a2*/ 	.short	(.L_27 - .L_26)
	.align		4
.L_26:
        /*00a4*/ 	.word	index@(.nv.constant0.matrixAddBias)
        /*00a8*/ 	.short	0x0380
        /*00aa*/ 	.short	0x0024


	//----- nvinfo : EIATTR_SW_WAR
	.align		4
.L_27:
        /*00ac*/ 	.byte	0x04, 0x36
        /*00ae*/ 	.short	(.L_29 - .L_28)
.L_28:
        /*00b0*/ 	.word	0x00000008
.L_29:


//--------------------- .nv.callgraph             --------------------------
	.section	.nv.callgraph,"",@"SHT_CUDA_CALLGRAPH"
	.align	4
	.sectionentsize	8
	.align		4
        /*0000*/ 	.word	0x00000000
	.align		4
        /*0004*/ 	.word	0xffffffff
	.align		4
        /*0008*/ 	.word	0x00000000
	.align		4
        /*000c*/ 	.word	0xfffffffe
	.align		4
        /*0010*/ 	.word	0x00000000
	.align		4
        /*0014*/ 	.word	0xfffffffd
	.align		4
        /*0018*/ 	.word	0x00000000
	.align		4
        /*001c*/ 	.word	0xfffffffc


//--------------------- .text.matrixAddBias       --------------------------
	.section	.text.matrixAddBias,"ax",@progbits
	.align	128
        .global         matrixAddBias
        .type           matrixAddBias,@function
        .size           matrixAddBias,(.L_x_24 - matrixAddBias)
        .other          matrixAddBias,@"STO_CUDA_ENTRY STV_DEFAULT"
matrixAddBias:
.text.matrixAddBias:
[----:B------:R-:W-:Y:S08]  /*0000*/  LDC R1, c[0x0][0x37c] ;  /* 0x0000df00ff017b82 */ /* 0x000ff00000000800 */
[----:B------:R-:W0:Y:S02]  /*0010*/  LDC R7, c[0x0][0x3a0] ;  /* 0x0000e800ff077b82 */ /* 0x000e240000000800 */
[----:B0-----:R-:W-:-:S13]  /*0020*/  ISETP.GE.AND P0, PT, R7, 0x1, PT ;  /* 0x000000010700780c */ /* 0x001fda0003f06270 */
[----:B------:R-:W-:Y:S05]  /*0030*/  @!P0 EXIT ;  /* 0x000000000000894d */ /* 0x000fea0003800000 */
[----:B------:R-:W0:Y:S01]  /*0040*/  S2R R0, SR_TID.Y ;  /* 0x0000000000007919 */ /* 0x000e220000002200 */
[----:B------:R-:W0:Y:S01]  /*0050*/  LDC R5, c[0x0][0x394] ;  /* 0x0000e500ff057b82 */ /* 0x000e220000000800 */
[----:B------:R-:W-:Y:S01]  /*0060*/  LOP3.LUT R7, R7, 0x3, RZ, 0xc0, !PT ;  /* 0x0000000307077812 */ /* 0x000fe200078ec0ff */
[----:B------:R-:W1:Y:S01]  /*0070*/  LDCU.64 UR8, c[0x0][0x358] ;  /* 0x00006b00ff0877ac */ /* 0x000e620008000a00 */
[----:B------:R-:W2:Y:S01]  /*0080*/  S2R R3, SR_TID.X ;  /* 0x0000000000037919 */ /* 0x000ea20000002100 */
[----:B------:R-:W-:-:S04]  /*0090*/  UMOV UR4, URZ ;  /* 0x000000ff00047c82 */ /* 0x000fc80008000000 */
[----:B------:R-:W3:Y:S01]  /*00a0*/  LDC R9, c[0x0][0x398] ;  /* 0x0000e600ff097b82 */ /* 0x000ee20000000800 */
[----:B0-----:R-:W-:Y:S02]  /*00b0*/  IMAD.IADD R2, R0, 0x1, R5 ;  /* 0x0000000100027824 */ /* 0x001fe400078e0205 */
[C-C-:B------:R-:W-:Y:S02]  /*00c0*/  IMAD R4, R5.reuse, 0x2, R0.reuse ;  /* 0x0000000205047824 */ /* 0x140fe400078e0200 */
[C---:B------:R-:W-:Y:S02]  /*00d0*/  IMAD R6, R5.reuse, 0x3, R0 ;  /* 0x0000000305067824 */ /* 0x040fe400078e0200 */
[-C--:B---3--:R-:W-:Y:S02]  /*00e0*/  IMAD R2, R2, R9.reuse, -0x1 ;  /* 0xffffffff02027424 */ /* 0x088fe400078e0209 */
[-C--:B------:R-:W-:Y:S02]  /*00f0*/  IMAD R4, R4, R9.reuse, -0x1 ;  /* 0xffffffff04047424 */ /* 0x080fe400078e0209 */
[----:B------:R-:W-:Y:S01]  /*0100*/  IMAD R6, R6, R9, -0x1 ;  /* 0xffffffff06067424 */ /* 0x000fe200078e0209 */
[----:B--2---:R-:W-:Y:S01]  /*0110*/  IADD3 R8, PT, PT, R2, R3, RZ ;  /* 0x0000000302087210 */ /* 0x004fe20007ffe0ff */
[----:B------:R-:W-:-:S02]  /*0120*/  IMAD R5, R5, R9, RZ ;  /* 0x0000000905057224 */ /* 0x000fc400078e02ff */
[--C-:B------:R-:W-:Y:S02]  /*0130*/  IMAD.IADD R9, R4, 0x1, R3.reuse ;  /* 0x0000000104097824 */ /* 0x100fe400078e0203 */
[----:B-1----:R-:W-:-:S07]  /*0140*/  IMAD.IADD R10, R6, 0x1, R3 ;  /* 0x00000001060a7824 */ /* 0x002fce00078e0203 */
.L_x_22:
[----:B0-----:R-:W0:Y:S01]  /*0150*/  LDCU UR7, c[0x0][0x3a0] ;  /* 0x00007400ff0777ac */ /* 0x001e220008000800 */
[----:B-1----:R-:W1:Y:S01]  /*0160*/  LDC R13, c[0x0][0x390] ;  /* 0x0000e400ff0d7b82 */ /* 0x002e620000000800 */
[----:B------:R-:W-:Y:S01]  /*0170*/  UMOV UR6, UR4 ;  /* 0x0000000400067c82 */ /* 0x000fe20008000000 */
[----:B------:R-:W-:Y:S01]  /*0180*/  UMOV UR5, URZ ;  /* 0x000000ff00057c82 */ /* 0x000fe20008000000 */
[----:B0-----:R-:W-:Y:S01]  /*0190*/  UISETP.GE.U32.AND UP1, UPT, UR7, 0x4, UPT ;  /* 0x000000040700788c */ /* 0x001fe2000bf26070 */
[----:B-1----:R-:W-:Y:S01]  /*01a0*/  IMAD R11, R13, UR4, R3 ;  /* 0x000000040d0b7c24 */ /* 0x002fe2000f8e0203 */
[----:B------:R-:W-:-:S04]  /*01b0*/  UIADD3 UR4, UPT, UPT, UR4, 0x1, URZ ;  /* 0x0000000104047890 */ /* 0x000fc8000fffe0ff */
[----:B------:R-:W-:-:S03]  /*01c0*/  UISETP.NE.AND UP0, UPT, UR4, UR7, UPT ;  /* 0x000000070400728c */ /* 0x000fc6000bf05270 */
[----:B--234-:R-:W-:Y:S08]  /*01d0*/  BRA.U !UP1, `(.L_x_0) ;  /* 0x0000000d09087547 */ /* 0x01cff0000b800000 */
[----:B------:R-:W0:Y:S01]  /*01e0*/  LDCU UR11, c[0x0][0x398] ;  /* 0x00007300ff0b77ac */ /* 0x000e220008000800 */
[C---:B------:R-:W-:Y:S02]  /*01f0*/  IMAD R14, R13.reuse, UR6, R9 ;  /* 0x000000060d0e7c24 */ /* 0x040fe4000f8e0209 */
[----:B------:R-:W-:Y:S01]  /*0200*/  IMAD R18, R13, UR6, R10 ;  /* 0x000000060d127c24 */ /* 0x000fe2000f8e020a */
[----:B------:R-:W-:Y:S01]  /*0210*/  ULOP3.LUT UR5, UR7, 0x7ffffffc, URZ, 0xc0, !UPT ;  /* 0x7ffffffc07057892 */ /* 0x000fe2000f8ec0ff */
[----:B------:R-:W1:Y:S03]  /*0220*/  LDCU UR10, c[0x0][0x39c] ;  /* 0x00007380ff0a77ac */ /* 0x000e660008000800 */
[----:B------:R-:W-:Y:S01]  /*0230*/  UIADD3 UR7, UPT, UPT, -UR5, URZ, URZ ;  /* 0x000000ff05077290 */ /* 0x000fe2000fffe1ff */
[----:B0-----:R-:W-:Y:S01]  /*0240*/  IMAD R12, R0, UR11, R3 ;  /* 0x0000000b000c7c24 */ /* 0x001fe2000f8e0203 */
[----:B------:R-:W-:-:S03]  /*0250*/  ISETP.GE.AND P0, PT, R11, UR11, PT ;  /* 0x0000000b0b007c0c */ /* 0x000fc6000bf06270 */
[C---:B------:R-:W-:Y:S02]  /*0260*/  IMAD R20, R13.reuse, UR6, R12 ;  /* 0x000000060d147c24 */ /* 0x040fe4000f8e020c */
[----:B------:R-:W-:Y:S01]  /*0270*/  IMAD R12, R13, UR6, R8 ;  /* 0x000000060d0c7c24 */ /* 0x000fe2000f8e0208 */
[----:B------:R-:W-:Y:S01]  /*0280*/  MOV R13, R11 ;  /* 0x0000000b000d7202 */ /* 0x000fe20000000f00 */
[----:B-1----:R-:W-:-:S07]  /*0290*/  VIADD R20, R20, 0xffffffff ;  /* 0xffffffff14147836 */ /* 0x002fce0000000000 */
.L_x_12:
[----:B0-2---:R-:W-:Y:S01]  /*02a0*/  VIADD R15, R20, 0x1 ;  /* 0x00000001140f7836 */ /* 0x005fe20000000000 */
[----:B------:R-:W-:Y:S04]  /*02b0*/  BSSY.RECONVERGENT B0, `(.L_x_1) ;  /* 0x000002a000007945 */ /* 0x000fe80003800200 */
[----:B------:R-:W-:-:S13]  /*02c0*/  ISETP.GE.OR P1, PT, R15, UR10, P0 ;  /* 0x0000000a0f007c0c */ /* 0x000fda0008726670 */
[----:B-1-34-:R-:W-:Y:S05]  /*02d0*/  @P1 BRA `(.L_x_2) ;  /* 0x00000000009c1947 */ /* 0x01afea0003800000 */
[----:B------:R-:W-:-:S13]  /*02e0*/  ISETP.NE.AND P1, PT, R11, RZ, PT ;  /* 0x000000ff0b00720c */ /* 0x000fda0003f25270 */
[----:B------:R-:W0:Y:S01]  /*02f0*/  @!P1 LDC.64 R16, c[0x0][0x380] ;  /* 0x0000e000ff109b82 */ /* 0x000e220000000a00 */
[----:B------:R-:W-:Y:S01]  /*0300*/  @!P1 MOV R19, 0x3f800000 ;  /* 0x3f80000000139802 */ /* 0x000fe20000000f00 */
[----:B0-----:R-:W-:-:S05]  /*0310*/  @!P1 IMAD.WIDE R16, R15, 0x4, R16 ;  /* 0x000000040f109825 */ /* 0x001fca00078e0210 */
[----:B------:R0:W-:Y:S01]  /*0320*/  @!P1 STG.E desc[UR8][R16.64], R19 ;  /* 0x0000001310009986 */ /* 0x0001e2000c101908 */
[----:B------:R-:W-:Y:S05]  /*0330*/  @!P1 BRA `(.L_x_2) ;  /* 0x0000000000849947 */ /* 0x000fea0003800000 */
[----:B------:R-:W0:Y:S02]  /*0340*/  LDC R22, c[0x0][0x398] ;  /* 0x0000e600ff167b82 */ /* 0x000e240000000800 */
[----:B0-----:R-:W-:-:S04]  /*0350*/  IABS R19, R22 ;  /* 0x0000001600137213 */ /* 0x001fc80000000000 */
[----:B------:R-:W0:Y:S08]  /*0360*/  I2F.RP R21, R19 ;  /* 0x0000001300157306 */ /* 0x000e300000209400 */
[----:B0-----:R-:W0:Y:S02]  /*0370*/  MUFU.RCP R21, R21 ;  /* 0x0000001500157308 */ /* 0x001e240000001000 */
[----:B0-----:R-:W-:-:S06]  /*0380*/  VIADD R16, R21, 0xffffffe ;  /* 0x0ffffffe15107836 */ /* 0x001fcc0000000000 */
[----:B------:R0:W1:Y:S02]  /*0390*/  F2I.FTZ.U32.TRUNC.NTZ R17, R16 ;  /* 0x0000001000117305 */ /* 0x000064000021f000 */
[----:B0-----:R-:W-:Y:S02]  /*03a0*/  HFMA2 R16, -RZ, RZ, 0, 0 ;  /* 0x00000000ff107431 */ /* 0x001fe400000001ff */
[----:B-1----:R-:W-:-:S04]  /*03b0*/  IMAD.MOV R24, RZ, RZ, -R17 ;  /* 0x000000ffff187224 */ /* 0x002fc800078e0a11 */
[----:B------:R-:W-:Y:S01]  /*03c0*/  IMAD R23, R24, R19, RZ ;  /* 0x0000001318177224 */ /* 0x000fe200078e02ff */
[----:B------:R-:W-:-:S03]  /*03d0*/  IABS R24, R15 ;  /* 0x0000000f00187213 */ /* 0x000fc60000000000 */
[----:B------:R-:W-:Y:S01]  /*03e0*/  IMAD.HI.U32 R17, R17, R23, R16 ;  /* 0x0000001711117227 */ /* 0x000fe200078e0010 */
[----:B------:R-:W-:-:S04]  /*03f0*/  LOP3.LUT R16, R15, R22, RZ, 0x3c, !PT ;  /* 0x000000160f107212 */ /* 0x000fc800078e3cff */
[----:B------:R-:W-:Y:S01]  /*0400*/  ISETP.GE.AND P2, PT, R16, RZ, PT ;  /* 0x000000ff1000720c */ /* 0x000fe20003f46270 */
[----:B------:R-:W-:-:S04]  /*0410*/  IMAD.HI.U32 R23, R17, R24, RZ ;  /* 0x0000001811177227 */ /* 0x000fc800078e00ff */
[----:B------:R-:W-:-:S04]  /*0420*/  IMAD.MOV R17, RZ, RZ, -R23 ;  /* 0x000000ffff117224 */ /* 0x000fc800078e0a17 */
[C---:B------:R-:W-:Y:S02]  /*0430*/  IMAD R24, R19.reuse, R17, R24 ;  /* 0x0000001113187224 */ /* 0x040fe400078e0218 */
[----:B------:R-:W0:Y:S03]  /*0440*/  LDC.64 R16, c[0x0][0x388] ;  /* 0x0000e200ff107b82 */ /* 0x000e260000000a00 */
[----:B------:R-:W-:-:S13]  /*0450*/  ISETP.GT.U32.AND P3, PT, R19, R24, PT ;  /* 0x000000181300720c */ /* 0x000fda0003f64070 */
[----:B------:R-:W-:Y:S01]  /*0460*/  @!P3 IMAD.IADD R24, R24, 0x1, -R19 ;  /* 0x000000011818b824 */ /* 0x000fe200078e0a13 */
[----:B------:R-:W-:Y:S02]  /*0470*/  @!P3 IADD3 R23, PT, PT, R23, 0x1, RZ ;  /* 0x000000011717b810 */ /* 0x000fe40007ffe0ff */
[----:B------:R-:W-:Y:S02]  /*0480*/  ISETP.NE.AND P3, PT, R22, RZ, PT ;  /* 0x000000ff1600720c */ /* 0x000fe40003f65270 */
[----:B------:R-:W-:-:S13]  /*0490*/  ISETP.GE.U32.AND P1, PT, R24, R19, PT ;  /* 0x000000131800720c */ /* 0x000fda0003f26070 */
[----:B------:R-:W-:-:S04]  /*04a0*/  @P1 VIADD R23, R23, 0x1 ;  /* 0x0000000117171836 */ /* 0x000fc80000000000 */
[----:B------:R-:W-:Y:S01]  /*04b0*/  @!P2 IMAD.MOV R23, RZ, RZ, -R23 ;  /* 0x000000ffff17a224 */ /* 0x000fe200078e0a17 */
[-C--:B------:R-:W-:Y:S01]  /*04c0*/  @!P3 LOP3.LUT R23, RZ, R22.reuse, RZ, 0x33, !PT ;  /* 0x00000016ff17b212 */ /* 0x080fe200078e33ff */
[----:B------:R-:W-:-:S03]  /*04d0*/  IMAD R22, R0, R22, R13 ;  /* 0x0000001600167224 */ /* 0x000fc600078e020d */
[----:B------:R-:W-:-:S04]  /*04e0*/  LOP3.LUT R23, RZ, R23, RZ, 0x33, !PT ;  /* 0x00000017ff177212 */ /* 0x000fc800078e33ff */
[----:B------:R-:W-:-:S05]  /*04f0*/  IADD3 R23, PT, PT, R22, R23, RZ ;  /* 0x0000001716177210 */ /* 0x000fca0007ffe0ff */
[----:B0-----:R-:W-:Y:S02]  /*0500*/  IMAD.WIDE R22, R23, 0x4, R16 ;  /* 0x0000000417167825 */ /* 0x001fe400078e0210 */
[----:B------:R-:W0:Y:S04]  /*0510*/  LDC.64 R16, c[0x0][0x380] ;  /* 0x0000e000ff107b82 */ /* 0x000e280000000a00 */
[----:B------:R-:W2:Y:S01]  /*0520*/  LDG.E R23, desc[UR8][R22.64] ;  /* 0x0000000816177981 */ /* 0x000ea2000c1e1900 */
[----:B0-----:R-:W-:-:S05]  /*0530*/  IMAD.WIDE R16, R15, 0x4, R16 ;  /* 0x000000040f107825 */ /* 0x001fca00078e0210 */
[----:B--2---:R1:W-:Y:S02]  /*0540*/  STG.E desc[UR8][R16.64], R23 ;  /* 0x0000001710007986 */ /* 0x0043e4000c101908 */
.L_x_2:
[----:B------:R-:W-:Y:S05]  /*0550*/  BSYNC.RECONVERGENT B0 ;  /* 0x0000000000007941 */ /* 0x000fea0003800200 */
.L_x_1:
[----:B------:R-:W2:Y:S01]  /*0560*/  LDC R15, c[0x0][0x398] ;  /* 0x0000e600ff0f7b82 */ /* 0x000ea20000000800 */
[----:B0-----:R-:W-:Y:S01]  /*0570*/  VIADD R19, R12, 0x1 ;  /* 0x000000010c137836 */ /* 0x001fe20000000000 */
[----:B------:R-:W-:Y:S04]  /*0580*/  BSSY.RECONVERGENT B0, `(.L_x_3) ;  /* 0x0000029000007945 */ /* 0x000fe80003800200 */
[----:B------:R-:W-:-:S13]  /*0590*/  ISETP.GE.OR P1, PT, R19, UR10, P0 ;  /* 0x0000000a13007c0c */ /* 0x000fda0008726670 */
[----:B------:R-:W-:Y:S05]  /*05a0*/  @P1 BRA `(.L_x_4) ;  /* 0x0000000000981947 */ /* 0x000fea0003800000 */
[----:B------:R-:W-:-:S13]  /*05b0*/  ISETP.NE.AND P1, PT, R11, RZ, PT ;  /* 0x000000ff0b00720c */ /* 0x000fda0003f25270 */
[----:B------:R-:W-:Y:S05]  /*05c0*/  @!P1 BRA `(.L_x_5) ;  /* 0x0000000000809947 */ /* 0x000fea0003800000 */
[----:B--2---:R-:W-:Y:S02]  /*05d0*/  IABS R21, R15 ;  /* 0x0000000f00157213 */ /* 0x004fe40000000000 */
[----:B------:R-:W-:Y:S02]  /*05e0*/  IABS R22, R19 ;  /* 0x0000001300167213 */ /* 0x000fe40000000000 */
[----:B-1----:R-:W0:Y:S08]  /*05f0*/  I2F.RP R23, R21 ;  /* 0x0000001500177306 */ /* 0x002e300000209400 */
[----:B0-----:R-:W0:Y:S02]  /*0600*/  MUFU.RCP R23, R23 ;  /* 0x0000001700177308 */ /* 0x001e240000001000 */
[----:B0-----:R-:W-:-:S06]  /*0610*/  VIADD R24, R23, 0xffffffe ;  /* 0x0ffffffe17187836 */ /* 0x001fcc0000000000 */
[----:B------:R-:W0:Y:S02]  /*0620*/  F2I.FTZ.U32.TRUNC.NTZ R17, R24 ;  /* 0x0000001800117305 */ /* 0x000e24000021f000 */
[----:B0-----:R-:W-:-:S05]  /*0630*/  IADD3 R16, PT, PT, RZ, -R17, RZ ;  /* 0x80000011ff107210 */ /* 0x001fca0007ffe0ff */
[----:B------:R-:W-:Y:S02]  /*0640*/  IMAD R25, R16, R21, RZ ;  /* 0x0000001510197224 */ /* 0x000fe400078e02ff */
[----:B------:R-:W-:-:S04]  /*0650*/  IMAD.MOV.U32 R16, RZ, RZ, RZ ;  /* 0x000000ffff107224 */ /* 0x000fc800078e00ff */
[----:B------:R-:W-:-:S04]  /*0660*/  IMAD.HI.U32 R25, R17, R25, R16 ;  /* 0x0000001911197227 */ /* 0x000fc800078e0010 */
[----:B------:R-:W-:-:S04]  /*0670*/  IMAD.MOV.U32 R16, RZ, RZ, R22 ;  /* 0x000000ffff107224 */ /* 0x000fc800078e0016 */
[----:B------:R-:W-:-:S05]  /*0680*/  IMAD.HI.U32 R22, R25, R16, RZ ;  /* 0x0000001019167227 */ /* 0x000fca00078e00ff */
[----:B------:R-:W-:-:S05]  /*0690*/  IADD3 R17, PT, PT, -R22, RZ, RZ ;  /* 0x000000ff16117210 */ /* 0x000fca0007ffe1ff */
[----:B------:R-:W-:-:S05]  /*06a0*/  IMAD R16, R21, R17, R16 ;  /* 0x0000001115107224 */ /* 0x000fca00078e0210 */
[----:B------:R-:W-:-:S13]  /*06b0*/  ISETP.GT.U32.AND P3, PT, R21, R16, PT ;  /* 0x000000101500720c */ /* 0x000fda0003f64070 */
[----:B------:R-:W-:Y:S02]  /*06c0*/  @!P3 IMAD.IADD R16, R16, 0x1, -R21 ;  /* 0x000000011010b824 */ /* 0x000fe400078e0a15 */
[----:B------:R-:W-:Y:S01]  /*06d0*/  @!P3 VIADD R22, R22, 0x1 ;  /* 0x000000011616b836 */ /* 0x000fe20000000000 */
[----:B------:R-:W-:Y:S02]  /*06e0*/  ISETP.NE.AND P3, PT, R15, RZ, PT ;  /* 0x000000ff0f00720c */ /* 0x000fe40003f65270 */
[----:B------:R-:W-:Y:S02]  /*06f0*/  ISETP.GE.U32.AND P2, PT, R16, R21, PT ;  /* 0x000000151000720c */ /* 0x000fe40003f46070 */
[----:B------:R-:W-:-:S04]  /*0700*/  LOP3.LUT R16, R19, R15, RZ, 0x3c, !PT ;  /* 0x0000000f13107212 */ /* 0x000fc800078e3cff */
[----:B------:R-:W-:Y:S02]  /*0710*/  ISETP.GE.AND P1, PT, R16, RZ, PT ;  /* 0x000000ff1000720c */ /* 0x000fe40003f26270 */
[----:B------:R-:W0:Y:S05]  /*0720*/  LDC.64 R16, c[0x0][0x388] ;  /* 0x0000e200ff107b82 */ /* 0x000e2a0000000a00 */
[----:B------:R-:W-:-:S06]  /*0730*/  @P2 IADD3 R22, PT, PT, R22, 0x1, RZ ;  /* 0x0000000116162810 */ /* 0x000fcc0007ffe0ff */
[----:B------:R-:W-:Y:S01]  /*0740*/  @!P1 IMAD.MOV R22, RZ, RZ, -R22 ;  /* 0x000000ffff169224 */ /* 0x000fe200078e0a16 */
[----:B------:R-:W-:-:S04]  /*0750*/  @!P3 LOP3.LUT R22, RZ, R15, RZ, 0x33, !PT ;  /* 0x0000000fff16b212 */ /* 0x000fc800078e33ff */
[----:B------:R-:W-:-:S05]  /*0760*/  IADD3 R23, PT, PT, -R22, R2, R13 ;  /* 0x0000000216177210 */ /* 0x000fca0007ffe10d */
[----:B0-----:R-:W-:Y:S02]  /*0770*/  IMAD.WIDE R22, R23, 0x4, R16 ;  /* 0x0000000417167825 */ /* 0x001fe400078e0210 */
[----:B------:R-:W0:Y:S04]  /*0780*/  LDC.64 R16, c[0x0][0x380] ;  /* 0x0000e000ff107b82 */ /* 0x000e280000000a00 */
[----:B------:R-:W2:Y:S01]  /*0790*/  LDG.E R23, desc[UR8][R22.64] ;  /* 0x0000000816177981 */ /* 0x000ea2000c1e1900 */
[----:B0-----:R-:W-:-:S05]  /*07a0*/  IMAD.WIDE R16, R19, 0x4, R16 ;  /* 0x0000000413107825 */ /* 0x001fca00078e0210 */
[----:B--2---:R0:W-:Y:S01]  /*07b0*/  STG.E desc[UR8][R16.64], R23 ;  /* 0x0000001710007986 */ /* 0x0041e2000c101908 */
[----:B------:R-:W-:Y:S05]  /*07c0*/  BRA `(.L_x_4) ;  /* 0x0000000000107947 */ /* 0x000fea0003800000 */
.L_x_5:
[----:B-1----:R-:W0:Y:S01]  /*07d0*/  LDC.64 R16, c[0x0][0x380] ;  /* 0x0000e000ff107b82 */ /* 0x002e220000000a00 */
[----:B------:R-:W-:Y:S02]  /*07e0*/  IMAD.MOV.U32 R21, RZ, RZ, 0x3f800000 ;  /* 0x3f800000ff157424 */ /* 0x000fe400078e00ff */
[----:B0-----:R-:W-:-:S05]  /*07f0*/  IMAD.WIDE R16, R19, 0x4, R16 ;  /* 0x0000000413107825 */ /* 0x001fca00078e0210 */
[----:B------:R3:W-:Y:S02]  /*0800*/  STG.E desc[UR8][R16.64], R21 ;  /* 0x0000001510007986 */ /* 0x0007e4000c101908 */
.L_x_4:
[----:B------:R-:W-:Y:S05]  /*0810*/  BSYNC.RECONVERGENT B0 ;  /* 0x0000000000007941 */ /* 0x000fea0003800200 */
.L_x_3:
[----:B------:R-:W-:Y:S01]  /*0820*/  IADD3 R19, PT, PT, R14, 0x1, RZ ;  /* 0x000000010e137810 */ /* 0x000fe20007ffe0ff */
[----:B------:R-:W-:Y:S03]  /*0830*/  BSSY.RECONVERGENT B0, `(.L_x_6) ;  /* 0x0000029000007945 */ /* 0x000fe60003800200 */
[----:B------:R-:W-:-:S13]  /*0840*/  ISETP.GE.OR P1, PT, R19, UR10, P0 ;  /* 0x0000000a13007c0c */ /* 0x000fda0008726670 */
[----:B------:R-:W-:Y:S05]  /*0850*/  @P1 BRA `(.L_x_7) ;  /* 0x0000000000981947 */ /* 0x000fea0003800000 */
[----:B------:R-:W-:-:S13]  /*0860*/  ISETP.NE.AND P1, PT, R11, RZ, PT ;  /* 0x000000ff0b00720c */ /* 0x000fda0003f25270 */
[----:B------:R-:W-:Y:S05]  /*0870*/  @!P1 BRA `(.L_x_8) ;  /* 0x0000000000809947 */ /* 0x000fea0003800000 */
[----:B--23--:R-:W-:Y:S02]  /*0880*/  IABS R21, R15 ;  /* 0x0000000f00157213 */ /* 0x00cfe40000000000 */
[----:B------:R-:W-:Y:S02]  /*0890*/  IABS R22, R19 ;  /* 0x0000001300167213 */ /* 0x000fe40000000000 */
[----:B01----:R-:W0:Y:S08]  /*08a0*/  I2F.RP R23, R21 ;  /* 0x0000001500177306 */ /* 0x003e300000209400 */
[----:B0-----:R-:W0:Y:S02]  /*08b0*/  MUFU.RCP R23, R23 ;  /* 0x0000001700177308 */ /* 0x001e240000001000 */
[----:B0-----:R-:W-:-:S06]  /*08c0*/  VIADD R24, R23, 0xffffffe ;  /* 0x0ffffffe17187836 */ /* 0x001fcc0000000000 */
[----:B------:R-:W0:Y:S02]  /*08d0*/  F2I.FTZ.U32.TRUNC.NTZ R17, R24 ;  /* 0x0000001800117305 */ /* 0x000e24000021f000 */
[----:B0-----:R-:W-:-:S04]  /*08e0*/  IMAD.MOV R16, RZ, RZ, -R17 ;  /* 0x000000ffff107224 */ /* 0x001fc800078e0a11 */
[----:B------:R-:W-:Y:S01]  /*08f0*/  IMAD R25, R16, R21, RZ ;  /* 0x0000001510197224 */ /* 0x000fe200078e02ff */
[----:B------:R-:W-:-:S05]  /*0900*/  MOV R16, RZ ;  /* 0x000000ff00107202 */ /* 0x000fca0000000f00 */
[----:B------:R-:W-:-:S04]  /*0910*/  IMAD.HI.U32 R25, R17, R25, R16 ;  /* 0x0000001911197227 */ /* 0x000fc800078e0010 */
[----:B------:R-:W-:-:S04]  /*0920*/  IMAD.MOV.U32 R16, RZ, RZ, R22 ;  /* 0x000000ffff107224 */ /* 0x000fc800078e0016 */
[----:B------:R-:W-:-:S04]  /*0930*/  IMAD.HI.U32 R22, R25, R16, RZ ;  /* 0x0000001019167227 */ /* 0x000fc800078e00ff */
[----:B------:R-:W-:-:S04]  /*0940*/  IMAD.MOV R17, RZ, RZ, -R22 ;  /* 0x000000ffff117224 */ /* 0x000fc800078e0a16 */
[----:B------:R-:W-:-:S05]  /*0950*/  IMAD R16, R21, R17, R16 ;  /* 0x0000001115107224 */ /* 0x000fca00078e0210 */
[----:B------:R-:W-:-:S13]  /*0960*/  ISETP.GT.U32.AND P3, PT, R21, R16, PT ;  /* 0x000000101500720c */ /* 0x000fda0003f64070 */
[-C--:B------:R-:W-:Y:S01]  /*0970*/  @!P3 IADD3 R16, PT, PT, R16, -R21.reuse, RZ ;  /* 0x800000151010b210 */ /* 0x080fe20007ffe0ff */
[----:B------:R-:W-:Y:S01]  /*0980*/  @!P3 VIADD R22, R22, 0x1 ;  /* 0x000000011616b836 */ /* 0x000fe20000000000 */
[----:B------:R-:W-:Y:S02]  /*0990*/  ISETP.NE.AND P3, PT, R15, RZ, PT ;  /* 0x000000ff0f00720c */ /* 0x000fe40003f65270 */
[----:B------:R-:W-:Y:S02]  /*09a0*/  ISETP.GE.U32.AND P2, PT, R16, R21, PT ;  /* 0x000000151000720c */ /* 0x000fe40003f46070 */
[----:B------:R-:W-:-:S04]  /*09b0*/  LOP3.LUT R16, R19, R15, RZ, 0x3c, !PT ;  /* 0x0000000f13107212 */ /* 0x000fc800078e3cff */
[----:B------:R-:W-:Y:S02]  /*09c0*/  ISETP.GE.AND P1, PT, R16, RZ, PT ;  /* 0x000000ff1000720c */ /* 0x000fe40003f26270 */
[----:B------:R-:W0:Y:S05]  /*09d0*/  LDC.64 R16, c[0x0][0x388] ;  /* 0x0000e200ff107b82 */ /* 0x000e2a0000000a00 */
[----:B------:R-:W-:-:S06]  /*09e0*/  @P2 VIADD R22, R22, 0x1 ;  /* 0x0000000116162836 */ /* 0x000fcc0000000000 */
[----:B------:R-:W-:Y:S02]  /*09f0*/  @!P1 IADD3 R22, PT, PT, -R22, RZ, RZ ;  /* 0x000000ff16169210 */ /* 0x000fe40007ffe1ff */
        /* <DEDUP_REMOVED lines=8> */
.L_x_8:
[----:B01-3--:R-:W0:Y:S01]  /*0a80*/  LDC.64 R16, c[0x0][0x380] ;  /* 0x0000e000ff107b82 */ /* 0x00be220000000a00 */
[----:B------:R-:W-:Y:S02]  /*0a90*/  IMAD.MOV.U32 R21, RZ, RZ, 0x3f800000 ;  /* 0x3f800000ff157424 */ /* 0x000fe400078e00ff */
[----:B0-----:R-:W-:-:S05]  /*0aa0*/  IMAD.WIDE R16, R19, 0x4, R16 ;  /* 0x0000000413107825 */ /* 0x001fca00078e0210 */
[----:B------:R4:W-:Y:S02]  /*0ab0*/  STG.E desc[UR8][R16.64], R21 ;  /* 0x0000001510007986 */ /* 0x0009e4000c101908 */
.L_x_7:
[----:B------:R-:W-:Y:S05]  /*0ac0*/  BSYNC.RECONVERGENT B0 ;  /* 0x0000000000007941 */ /* 0x000fea0003800200 */
.L_x_6:
[----:B------:R-:W-:Y:S01]  /*0ad0*/  VIADD R19, R18, 0x1 ;  /* 0x0000000112137836 */ /* 0x000fe20000000000 */
[----:B------:R-:W-:Y:S04]  /*0ae0*/  BSSY.RECONVERGENT B0, `(.L_x_9) ;  /* 0x0000029000007945 */ /* 0x000fe80003800200 */
[----:B------:R-:W-:-:S13]  /*0af0*/  ISETP.GE.OR P1, PT, R19, UR10, P0 ;  /* 0x0000000a13007c0c */ /* 0x000fda0008726670 */
[----:B------:R-:W-:Y:S05]  /*0b00*/  @P1 BRA `(.L_x_10) ;  /* 0x0000000000981947 */ /* 0x000fea0003800000 */
[----:B------:R-:W-:-:S13]  /*0b10*/  ISETP.NE.AND P1, PT, R11, RZ, PT ;  /* 0x000000ff0b00720c */ /* 0x000fda0003f25270 */
[----:B------:R-:W-:Y:S05]  /*0b20*/  @!P1 BRA `(.L_x_11) ;  /* 0x0000000000809947 */ /* 0x000fea0003800000 */
[----:B--234-:R-:W-:Y:S02]  /*0b30*/  IABS R21, R15 ;  /* 0x0000000f00157213 */ /* 0x01cfe40000000000 */
[----:B------:R-:W-:Y:S02]  /*0b40*/  IABS R22, R19 ;  /* 0x0000001300167213 */ /* 0x000fe40000000000 */
[----:B01----:R-:W0:Y:S08]  /*0b50*/  I2F.RP R23, R21 ;  /* 0x0000001500177306 */ /* 0x003e300000209400 */
[----:B0-----:R-:W0:Y:S02]  /*0b60*/  MUFU.RCP R23, R23 ;  /* 0x0000001700177308 */ /* 0x001e240000001000 */
[----:B0-----:R-:W-:-:S06]  /*0b70*/  IADD3 R24, PT, PT, R23, 0xffffffe, RZ ;  /* 0x0ffffffe17187810 */ /* 0x001fcc0007ffe0ff */
[----:B------:R-:W0:Y:S02]  /*0b80*/  F2I.FTZ.U32.TRUNC.NTZ R17, R24 ;  /* 0x0000001800117305 */ /* 0x000e24000021f000 */
[----:B0-----:R-:W-:-:S04]  /*0b90*/  IMAD.MOV R16, RZ, RZ, -R17 ;  /* 0x000000ffff107224 */ /* 0x001fc800078e0a11 */
[----:B------:R-:W-:Y:S02]  /*0ba0*/  IMAD R25, R16, R21, RZ ;  /* 0x0000001510197224 */ /* 0x000fe400078e02ff */
[----:B------:R-:W-:-:S04]  /*0bb0*/  IMAD.MOV.U32 R16, RZ, RZ, RZ ;  /* 0x000000ffff107224 */ /* 0x000fc800078e00ff */
[----:B------:R-:W-:Y:S01]  /*0bc0*/  IMAD.HI.U32 R25, R17, R25, R16 ;  /* 0x0000001911197227 */ /* 0x000fe200078e0010 */
[----:B------:R-:W-:-:S05]  /*0bd0*/  MOV R16, R22 ;  /* 0x0000001600107202 */ /* 0x000fca0000000f00 */
[----:B------:R-:W-:-:S04]  /*0be0*/  IMAD.HI.U32 R22, R25, R16, RZ ;  /* 0x0000001019167227 */ /* 0x000fc800078e00ff */
[----:B------:R-:W-:-:S04]  /*0bf0*/  IMAD.MOV R17, RZ, RZ, -R22 ;  /* 0x000000ffff117224 */ /* 0x000fc800078e0a16 */
[----:B------:R-:W-:-:S05]  /*0c00*/  IMAD R16, R21, R17, R16 ;  /* 0x0000001115107224 */ /* 0x000fca00078e0210 */
[----:B------:R-:W-:-:S13]  /*0c10*/  ISETP.GT.U32.AND P3, PT, R21, R16, PT ;  /* 0x000000101500720c */ /* 0x000fda0003f64070 */
[----:B------:R-:W-:Y:S01]  /*0c20*/  @!P3 IMAD.IADD R16, R16, 0x1, -R21 ;  /* 0x000000011010b824 */ /* 0x000fe200078e0a15 */
[----:B------:R-:W-:Y:S02]  /*0c30*/  @!P3 IADD3 R22, PT, PT, R22, 0x1, RZ ;  /* 0x000000011616b810 */ /* 0x000fe40007ffe0ff */
[----:B------:R-:W-:Y:S02]  /*0c40*/  ISETP.NE.AND P3, PT, R15, RZ, PT ;  /* 0x000000ff0f00720c */ /* 0x000fe40003f65270 */
[----:B------:R-:W-:Y:S02]  /*0c50*/  ISETP.GE.U32.AND P2, PT, R16, R21, PT ;  /* 0x000000151000720c */ /* 0x000fe40003f46070 */
[----:B------:R-:W-:-:S04]  /*0c60*/  LOP3.LUT R16, R19, R15, RZ, 0x3c, !PT ;  /* 0x0000000f13107212 */ /* 0x000fc800078e3cff */
[----:B------:R-:W-:Y:S02]  /*0c70*/  ISETP.GE.AND P1, PT, R16, RZ, PT ;  /* 0x000000ff1000720c */ /* 0x000fe40003f26270 */
[----:B------:R-:W0:Y:S05]  /*0c80*/  LDC.64 R16, c[0x0][0x388] ;  /* 0x0000e200ff107b82 */ /* 0x000e2a0000000a00 */
[----:B------:R-:W-:-:S06]  /*0c90*/  @P2 VIADD R22, R22, 0x1 ;  /* 0x0000000116162836 */ /* 0x000fcc0000000000 */
        /* <DEDUP_REMOVED lines=9> */
.L_x_11:
[----:B01-34-:R-:W0:Y:S01]  /*0d30*/  LDC.64 R16, c[0x0][0x380] ;  /* 0x0000e000ff107b82 */ /* 0x01be220000000a00 */
[----:B--2---:R-:W-:Y:S02]  /*0d40*/  HFMA2 R15, -RZ, RZ, 1.875, 0 ;  /* 0x3f800000ff0f7431 */ /* 0x004fe400000001ff */
[----:B0-----:R-:W-:-:S05]  /*0d50*/  IMAD.WIDE R16, R19, 0x4, R16 ;  /* 0x0000000413107825 */ /* 0x001fca00078e0210 */
[----:B------:R0:W-:Y:S02]  /*0d60*/  STG.E desc[UR8][R16.64], R15 ;  /* 0x0000000f10007986 */ /* 0x0001e4000c101908 */
.L_x_10:
[----:B------:R-:W-:Y:S05]  /*0d70*/  BSYNC.RECONVERGENT B0 ;  /* 0x0000000000007941 */ /* 0x000fea0003800200 */
.L_x_9:
[----:B------:R-:W-:Y:S01]  /*0d80*/  UIADD3 UR7, UPT, UPT, UR7, 0x4, URZ ;  /* 0x0000000407077890 */ /* 0x000fe2000fffe0ff */
[C---:B------:R-:W-:Y:S01]  /*0d90*/  IMAD R12, R5.reuse, 0x4, R12 ;  /* 0x00000004050c7824 */ /* 0x040fe200078e020c */
[C---:B------:R-:W-:Y:S01]  /*0da0*/  LEA R14, R5.reuse, R14, 0x2 ;  /* 0x0000000e050e7211 */ /* 0x040fe200078e10ff */
[C---:B------:R-:W-:Y:S01]  /*0db0*/  IMAD R13, R5.reuse, 0x4, R13 ;  /* 0x00000004050d7824 */ /* 0x040fe200078e020d */
[----:B------:R-:W-:Y:S01]  /*0dc0*/  UISETP.NE.AND UP1, UPT, UR7, URZ, UPT ;  /* 0x000000ff0700728c */ /* 0x000fe2000bf25270 */
[C---:B------:R-:W-:Y:S01]  /*0dd0*/  IMAD R18, R5.reuse, 0x4, R18 ;  /* 0x0000000405127824 */ /* 0x040fe200078e0212 */
[----:B------:R-:W-:-:S07]  /*0de0*/  LEA R20, R5, R20, 0x2 ;  /* 0x0000001405147211 */ /* 0x000fce00078e10ff */
[----:B------:R-:W-:Y:S05]  /*0df0*/  BRA.U UP1, `(.L_x_12) ;  /* 0xfffffff501287547 */ /* 0x000fea000b83ffff */
.L_x_0:
[----:B------:R-:W-:-:S13]  /*0e00*/  ISETP.NE.AND P0, PT, R7, RZ, PT ;  /* 0x000000ff0700720c */ /* 0x000fda0003f05270 */
[----:B------:R-:W-:Y:S05]  /*0e10*/  @!P0 BRA `(.L_x_13) ;  /* 0x00000008003c8947 */ /* 0x000fea0003800000 */
[----:B0-2---:R-:W0:Y:S01]  /*0e20*/  LDC R15, c[0x0][0x394] ;  /* 0x0000e500ff0f7b82 */ /* 0x005e220000000800 */
[----:B------:R-:W-:Y:S07]  /*0e30*/  BSSY.RECONVERGENT B0, `(.L_x_14) ;  /* 0x000002e000007945 */ /* 0x000fee0003800200 */
[----:B------:R-:W3:Y:S01]  /*0e40*/  LDC.64 R12, c[0x0][0x398] ;  /* 0x0000e600ff0c7b82 */ /* 0x000ee20000000a00 */
[----:B0-----:R-:W-:-:S04]  /*0e50*/  IMAD R14, R15, UR5, R0 ;  /* 0x000000050f0e7c24 */ /* 0x001fc8000f8e0200 */
[----:B---34-:R-:W-:-:S05]  /*0e60*/  IMAD R21, R14, R12, R11 ;  /* 0x0000000c0e157224 */ /* 0x018fca00078e020b */
[----:B------:R-:W-:-:S04]  /*0e70*/  ISETP.GE.AND P0, PT, R21, R13, PT ;  /* 0x0000000d1500720c */ /* 0x000fc80003f06270 */
[----:B------:R-:W-:-:S13]  /*0e80*/  ISETP.GE.OR P0, PT, R11, R12, P0 ;  /* 0x0000000c0b00720c */ /* 0x000fda0000706670 */
[----:B------:R-:W-:Y:S05]  /*0e90*/  @P0 BRA `(.L_x_15) ;  /* 0x00000000009c0947 */ /* 0x000fea0003800000 */
[----:B------:R-:W-:-:S13]  /*0ea0*/  ISETP.NE.AND P0, PT, R11, RZ, PT ;  /* 0x000000ff0b00720c */ /* 0x000fda0003f05270 */
[----:B------:R-:W-:Y:S05]  /*0eb0*/  @!P0 BRA `(.L_x_16) ;  /* 0x0000000000848947 */ /* 0x000fea0003800000 */
[----:B------:R-:W-:Y:S01]  /*0ec0*/  IABS R18, R12 ;  /* 0x0000000c00127213 */ /* 0x000fe20000000000 */
[----:B-1----:R-:W-:Y:S01]  /*0ed0*/  IMAD.MOV.U32 R16, RZ, RZ, RZ ;  /* 0x000000ffff107224 */ /* 0x002fe200078e00ff */
[----:B------:R-:W-:Y:S02]  /*0ee0*/  IABS R23, R21 ;  /* 0x0000001500177213 */ /* 0x000fe40000000000 */
[----:B------:R-:W0:Y:S08]  /*0ef0*/  I2F.RP R20, R18 ;  /* 0x0000001200147306 */ /* 0x000e300000209400 */
[----:B0-----:R-:W0:Y:S02]  /*0f00*/  MUFU.RCP R20, R20 ;  /* 0x0000001400147308 */ /* 0x001e240000001000 */
[----:B0-----:R-:W-:-:S06]  /*0f10*/  VIADD R22, R20, 0xffffffe ;  /* 0x0ffffffe14167836 */ /* 0x001fcc0000000000 */
[----:B------:R-:W0:Y:S02]  /*0f20*/  F2I.FTZ.U32.TRUNC.NTZ R17, R22 ;  /* 0x0000001600117305 */ /* 0x000e24000021f000 */
[----:B0-----:R-:W-:-:S05]  /*0f30*/  IADD3 R19, PT, PT, RZ, -R17, RZ ;  /* 0x80000011ff137210 */ /* 0x001fca0007ffe0ff */
[----:B------:R-:W-:-:S04]  /*0f40*/  IMAD R19, R19, R18, RZ ;  /* 0x0000001213137224 */ /* 0x000fc800078e02ff */
[----:B------:R-:W-:Y:S01]  /*0f50*/  IMAD.HI.U32 R16, R17, R19, R16 ;  /* 0x0000001311107227 */ /* 0x000fe200078e0010 */
[----:B------:R-:W-:-:S05]  /*0f60*/  MOV R17, R23 ;  /* 0x0000001700117202 */ /* 0x000fca0000000f00 */
[----:B------:R-:W-:-:S04]  /*0f70*/  IMAD.HI.U32 R19, R16, R17, RZ ;  /* 0x0000001110137227 */ /* 0x000fc800078e00ff */
[----:B------:R-:W-:-:S04]  /*0f80*/  IMAD.MOV R16, RZ, RZ, -R19 ;  /* 0x000000ffff107224 */ /* 0x000fc800078e0a13 */
[----:B------:R-:W-:Y:S01]  /*0f90*/  IMAD R17, R18, R16, R17 ;  /* 0x0000001012117224 */ /* 0x000fe200078e0211 */
[----:B------:R-:W-:-:S04]  /*0fa0*/  LOP3.LUT R16, R21, R12, RZ, 0x3c, !PT ;  /* 0x0000000c15107212 */ /* 0x000fc800078e3cff */
[----:B------:R-:W-:Y:S02]  /*0fb0*/  ISETP.GT.U32.AND P1, PT, R18, R17, PT ;  /* 0x000000111200720c */ /* 0x000fe40003f24070 */
[----:B------:R-:W-:-:S11]  /*0fc0*/  ISETP.GE.AND P2, PT, R16, RZ, PT ;  /* 0x000000ff1000720c */ /* 0x000fd60003f46270 */
[-C--:B------:R-:W-:Y:S01]  /*0fd0*/  @!P1 IADD3 R17, PT, PT, R17, -R18.reuse, RZ ;  /* 0x8000001211119210 */ /* 0x080fe20007ffe0ff */
[----:B------:R-:W-:Y:S01]  /*0fe0*/  @!P1 VIADD R19, R19, 0x1 ;  /* 0x0000000113139836 */ /* 0x000fe20000000000 */
[----:B------:R-:W-:Y:S02]  /*0ff0*/  ISETP.NE.AND P1, PT, R12, RZ, PT ;  /* 0x000000ff0c00720c */ /* 0x000fe40003f25270 */
[----:B------:R-:W-:Y:S02]  /*1000*/  ISETP.GE.U32.AND P0, PT, R17, R18, PT ;  /* 0x000000121100720c */ /* 0x000fe40003f06070 */
[----:B------:R-:W0:Y:S11]  /*1010*/  LDC.64 R16, c[0x0][0x388] ;  /* 0x0000e200ff107b82 */ /* 0x000e360000000a00 */
[----:B------:R-:W-:-:S05]  /*1020*/  @P0 IADD3 R19, PT, PT, R19, 0x1, RZ ;  /* 0x0000000113130810 */ /* 0x000fca0007ffe0ff */
[----:B------:R-:W-:Y:S01]  /*1030*/  @!P2 IMAD.MOV R19, RZ, RZ, -R19 ;  /* 0x000000ffff13a224 */ /* 0x000fe200078e0a13 */
[----:B------:R-:W-:-:S04]  /*1040*/  @!P1 LOP3.LUT R19, RZ, R12, RZ, 0x33, !PT ;  /* 0x0000000cff139212 */ /* 0x000fc800078e33ff */
[----:B------:R-:W-:-:S04]  /*1050*/  LOP3.LUT R18, RZ, R19, RZ, 0x33, !PT ;  /* 0x00000013ff127212 */ /* 0x000fc800078e33ff */
[----:B------:R-:W-:-:S05]  /*1060*/  IADD3 R19, PT, PT, R21, R18, RZ ;  /* 0x0000001215137210 */ /* 0x000fca0007ffe0ff */
[----:B0-----:R-:W-:Y:S02]  /*1070*/  IMAD.WIDE R16, R19, 0x4, R16 ;  /* 0x0000000413107825 */ /* 0x001fe400078e0210 */
[----:B------:R-:W0:Y:S04]  /*1080*/  LDC.64 R18, c[0x0][0x380] ;  /* 0x0000e000ff127b82 */ /* 0x000e280000000a00 */
[----:B------:R-:W2:Y:S01]  /*1090*/  LDG.E R17, desc[UR8][R16.64] ;  /* 0x0000000810117981 */ /* 0x000ea2000c1e1900 */
[----:B0-----:R-:W-:-:S05]  /*10a0*/  IMAD.WIDE R18, R21, 0x4, R18 ;  /* 0x0000000415127825 */ /* 0x001fca00078e0212 */
[----:B--2---:R0:W-:Y:S01]  /*10b0*/  STG.E desc[UR8][R18.64], R17 ;  /* 0x0000001112007986 */ /* 0x0041e2000c101908 */
[----:B------:R-:W-:Y:S05]  /*10c0*/  BRA `(.L_x_15) ;  /* 0x0000000000107947 */ /* 0x000fea0003800000 */
.L_x_16:
[----:B-1----:R-:W0:Y:S01]  /*10d0*/  LDC.64 R16, c[0x0][0x380] ;  /* 0x0000e000ff107b82 */ /* 0x002e220000000a00 */
[----:B------:R-:W-:Y:S02]  /*10e0*/  IMAD.MOV.U32 R19, RZ, RZ, 0x3f800000 ;  /* 0x3f800000ff137424 */ /* 0x000fe400078e00ff */
[----:B0-----:R-:W-:-:S05]  /*10f0*/  IMAD.WIDE R16, R21, 0x4, R16 ;  /* 0x0000000415107825 */ /* 0x001fca00078e0210 */
[----:B------:R2:W-:Y:S02]  /*1100*/  STG.E desc[UR8][R16.64], R19 ;  /* 0x0000001310007986 */ /* 0x0005e4000c101908 */
.L_x_15:
[----:B------:R-:W-:Y:S05]  /*1110*/  BSYNC.RECONVERGENT B0 ;  /* 0x0000000000007941 */ /* 0x000fea0003800200 */
.L_x_14:
[----:B------:R-:W-:-:S13]  /*1120*/  ISETP.NE.AND P0, PT, R7, 0x1, PT ;  /* 0x000000010700780c */ /* 0x000fda0003f05270 */
[----:B------:R-:W-:Y:S05]  /*1130*/  @!P0 BRA `(.L_x_13) ;  /* 0x0000000400748947 */ /* 0x000fea0003800000 */
[----:B------:R-:W-:Y:S01]  /*1140*/  IADD3 R14, PT, PT, R14, R15, RZ ;  /* 0x0000000f0e0e7210 */ /* 0x000fe20007ffe0ff */
[----:B------:R-:W-:Y:S04]  /*1150*/  BSSY.RECONVERGENT B0, `(.L_x_17) ;  /* 0x000002c000007945 */ /* 0x000fe80003800200 */
[----:B------:R-:W-:-:S05]  /*1160*/  IMAD R21, R14, R12, R11 ;  /* 0x0000000c0e157224 */ /* 0x000fca00078e020b */
[----:B------:R-:W-:-:S04]  /*1170*/  ISETP.GE.AND P0, PT, R21, R13, PT ;  /* 0x0000000d1500720c */ /* 0x000fc80003f06270 */
[----:B------:R-:W-:-:S13]  /*1180*/  ISETP.GE.OR P0, PT, R11, R12, P0 ;  /* 0x0000000c0b00720c */ /* 0x000fda0000706670 */
[----:B------:R-:W-:Y:S05]  /*1190*/  @P0 BRA `(.L_x_18) ;  /* 0x00000000009c0947 */ /* 0x000fea0003800000 */
[----:B------:R-:W-:-:S13]  /*11a0*/  ISETP.NE.AND P0, PT, R11, RZ, PT ;  /* 0x000000ff0b00720c */ /* 0x000fda0003f05270 */
[----:B------:R-:W-:Y:S05]  /*11b0*/  @!P0 BRA `(.L_x_19) ;  /* 0x0000000000848947 */ /* 0x000fea0003800000 */
[----:B0-----:R-:W-:Y:S01]  /*11c0*/  IABS R18, R12 ;  /* 0x0000000c00127213 */ /* 0x001fe20000000000 */
[----:B-12---:R-:W-:Y:S01]  /*11d0*/  IMAD.MOV.U32 R16, RZ, RZ, RZ ;  /* 0x000000ffff107224 */ /* 0x006fe200078e00ff */
        /* <DEDUP_REMOVED lines=31> */
.L_x_19:
[----:B012---:R-:W0:Y:S01]  /*13d0*/  LDC.64 R16, c[0x0][0x380] ;  /* 0x0000e000ff107b82 */ /* 0x007e220000000a00 */
[----:B------:R-:W-:Y:S02]  /*13e0*/  IMAD.MOV.U32 R19, RZ, RZ, 0x3f800000 ;  /* 0x3f800000ff137424 */ /* 0x000fe400078e00ff */
[----:B0-----:R-:W-:-:S05]  /*13f0*/  IMAD.WIDE R16, R21, 0x4, R16 ;  /* 0x0000000415107825 */ /* 0x001fca00078e0210 */
[----:B------:R3:W-:Y:S02]  /*1400*/  STG.E desc[UR8][R16.64], R19 ;  /* 0x0000001310007986 */ /* 0x0007e4000c101908 */
.L_x_18:
[----:B------:R-:W-:Y:S05]  /*1410*/  BSYNC.RECONVERGENT B0 ;  /* 0x0000000000007941 */ /* 0x000fea0003800200 */
.L_x_17:
[----:B------:R-:W-:-:S13]  /*1420*/  ISETP.NE.AND P0, PT, R7, 0x2, PT ;  /* 0x000000020700780c */ /* 0x000fda0003f05270 */
[----:B------:R-:W-:Y:S05]  /*1430*/  @!P0 BRA `(.L_x_13) ;  /* 0x0000000000b48947 */ /* 0x000fea0003800000 */
[----:B-123--:R-:W-:Y:S01]  /*1440*/  IADD3 R16, PT, PT, R14, R15, RZ ;  /* 0x0000000f0e107210 */ /* 0x00efe20007ffe0ff */
[----:B------:R-:W-:Y:S04]  /*1450*/  BSSY.RECONVERGENT B0, `(.L_x_13) ;  /* 0x000002b000007945 */ /* 0x000fe80003800200 */
[----:B------:R-:W-:-:S05]  /*1460*/  IMAD R16, R16, R12, R11 ;  /* 0x0000000c10107224 */ /* 0x000fca00078e020b */
[----:B------:R-:W-:-:S04]  /*1470*/  ISETP.GE.AND P0, PT, R16, R13, PT ;  /* 0x0000000d1000720c */ /* 0x000fc80003f06270 */
[----:B------:R-:W-:-:S13]  /*1480*/  ISETP.GE.OR P0, PT, R11, R12, P0 ;  /* 0x0000000c0b00720c */ /* 0x000fda0000706670 */
[----:B------:R-:W-:Y:S05]  /*1490*/  @P0 BRA `(.L_x_20) ;  /* 0x0000000000980947 */ /* 0x000fea0003800000 */
[----:B------:R-:W-:-:S13]  /*14a0*/  ISETP.NE.AND P0, PT, R11, RZ, PT ;  /* 0x000000ff0b00720c */ /* 0x000fda0003f05270 */
[----:B------:R-:W-:Y:S05]  /*14b0*/  @!P0 BRA `(.L_x_21) ;  /* 0x0000000000808947 */ /* 0x000fea0003800000 */
[----:B0---4-:R-:W-:Y:S01]  /*14c0*/  IABS R18, R12 ;  /* 0x0000000c00127213 */ /* 0x011fe20000000000 */
[----:B------:R-:W-:Y:S01]  /*14d0*/  IMAD.MOV.U32 R14, RZ, RZ, RZ ;  /* 0x000000ffff0e7224 */ /* 0x000fe200078e00ff */
[----:B------:R-:W-:Y:S02]  /*14e0*/  IABS R13, R16 ;  /* 0x00000010000d7213 */ /* 0x000fe40000000000 */
[----:B------:R-:W0:Y:S08]  /*14f0*/  I2F.RP R17, R18 ;  /* 0x0000001200117306 */ /* 0x000e300000209400 */
[----:B0-----:R-:W0:Y:S02]  /*1500*/  MUFU.RCP R17, R17 ;  /* 0x0000001100117308 */ /* 0x001e240000001000 */
[----:B0-----:R-:W-:-:S06]  /*1510*/  VIADD R15, R17, 0xffffffe ;  /* 0x0ffffffe110f7836 */ /* 0x001fcc0000000000 */
[----:B------:R-:W0:Y:S02]  /*1520*/  F2I.FTZ.U32.TRUNC.NTZ R15, R15 ;  /* 0x0000000f000f7305 */ /* 0x000e24000021f000 */
[----:B0-----:R-:W-:-:S05]  /*1530*/  IADD3 R11, PT, PT, RZ, -R15, RZ ;  /* 0x8000000fff0b7210 */ /* 0x001fca0007ffe0ff */
[----:B------:R-:W-:-:S04]  /*1540*/  IMAD R11, R11, R18, RZ ;  /* 0x000000120b0b7224 */ /* 0x000fc800078e02ff */
[----:B------:R-:W-:-:S06]  /*1550*/  IMAD.HI.U32 R14, R15, R11, R14 ;  /* 0x0000000b0f0e7227 */ /* 0x000fcc00078e000e */
[----:B------:R-:W-:-:S05]  /*1560*/  IMAD.HI.U32 R11, R14, R13, RZ ;  /* 0x0000000d0e0b7227 */ /* 0x000fca00078e00ff */
[----:B------:R-:W-:-:S05]  /*1570*/  IADD3 R14, PT, PT, -R11, RZ, RZ ;  /* 0x000000ff0b0e7210 */ /* 0x000fca0007ffe1ff */
[C---:B------:R-:W-:Y:S02]  /*1580*/  IMAD R13, R18.reuse, R14, R13 ;  /* 0x0000000e120d7224 */ /* 0x040fe400078e020d */
[----:B------:R-:W0:Y:S03]  /*1590*/  LDC.64 R14, c[0x0][0x388] ;  /* 0x0000e200ff0e7b82 */ /* 0x000e260000000a00 */
[----:B------:R-:W-:-:S13]  /*15a0*/  ISETP.GT.U32.AND P1, PT, R18, R13, PT ;  /* 0x0000000d1200720c */ /* 0x000fda0003f24070 */
[----:B------:R-:W-:Y:S01]  /*15b0*/  @!P1 IMAD.IADD R13, R13, 0x1, -R18 ;  /* 0x000000010d0d9824 */ /* 0x000fe200078e0a12 */
[----:B------:R-:W-:Y:S02]  /*15c0*/  @!P1 IADD3 R11, PT, PT, R11, 0x1, RZ ;  /* 0x000000010b0b9810 */ /* 0x000fe40007ffe0ff */
[----:B------:R-:W-:Y:S02]  /*15d0*/  ISETP.NE.AND P1, PT, R12, RZ, PT ;  /* 0x000000ff0c00720c */ /* 0x000fe40003f25270 */
[----:B------:R-:W-:Y:S02]  /*15e0*/  ISETP.GE.U32.AND P0, PT, R13, R18, PT ;  /* 0x000000120d00720c */ /* 0x000fe40003f06070 */
[----:B------:R-:W-:-:S04]  /*15f0*/  LOP3.LUT R13, R16, R12, RZ, 0x3c, !PT ;  /* 0x0000000c100d7212 */ /* 0x000fc800078e3cff */
[----:B------:R-:W-:-:S07]  /*1600*/  ISETP.GE.AND P2, PT, R13, RZ, PT ;  /* 0x000000ff0d00720c */ /* 0x000fce0003f46270 */
[----:B------:R-:W-:-:S06]  /*1610*/  @P0 VIADD R11, R11, 0x1 ;  /* 0x000000010b0b0836 */ /* 0x000fcc0000000000 */
[----:B------:R-:W-:Y:S02]  /*1620*/  @!P2 IADD3 R11, PT, PT, -R11, RZ, RZ ;  /* 0x000000ff0b0ba210 */ /* 0x000fe40007ffe1ff */
[----:B------:R-:W-:Y:S02]  /*1630*/  @!P1 LOP3.LUT R11, RZ, R12, RZ, 0x33, !PT ;  /* 0x0000000cff0b9212 */ /* 0x000fe400078e33ff */
[----:B------:R-:W1:Y:S02]  /*1640*/  LDC.64 R12, c[0x0][0x380] ;  /* 0x0000e000ff0c7b82 */ /* 0x000e640000000a00 */
[----:B------:R-:W-:-:S05]  /*1650*/  LOP3.LUT R11, RZ, R11, RZ, 0x33, !PT ;  /* 0x0000000bff0b7212 */ /* 0x000fca00078e33ff */
[----:B------:R-:W-:-:S04]  /*1660*/  IMAD.IADD R11, R16, 0x1, R11 ;  /* 0x00000001100b7824 */ /* 0x000fc800078e020b */
[----:B0-----:R-:W-:-:S06]  /*1670*/  IMAD.WIDE R14, R11, 0x4, R14 ;  /* 0x000000040b0e7825 */ /* 0x001fcc00078e020e */
[----:B------:R-:W2:Y:S01]  /*1680*/  LDG.E R15, desc[UR8][R14.64] ;  /* 0x000000080e0f7981 */ /* 0x000ea2000c1e1900 */
[----:B-1----:R-:W-:-:S05]  /*1690*/  IMAD.WIDE R16, R16, 0x4, R12 ;  /* 0x0000000410107825 */ /* 0x002fca00078e020c */
[----:B--2---:R2:W-:Y:S01]  /*16a0*/  STG.E desc[UR8][R16.64], R15 ;  /* 0x0000000f10007986 */ /* 0x0045e2000c101908 */
[----:B------:R-:W-:Y:S05]  /*16b0*/  BRA `(.L_x_20) ;  /* 0x0000000000107947 */ /* 0x000fea0003800000 */
.L_x_21:
[----:B------:R-:W1:Y:S01]  /*16c0*/  LDC.64 R12, c[0x0][0x380] ;  /* 0x0000e000ff0c7b82 */ /* 0x000e620000000a00 */
[----:B------:R-:W-:Y:S02]  /*16d0*/  HFMA2 R11, -RZ, RZ, 1.875, 0 ;  /* 0x3f800000ff0b7431 */ /* 0x000fe400000001ff */
[----:B-1----:R-:W-:-:S05]  /*16e0*/  IMAD.WIDE R12, R16, 0x4, R12 ;  /* 0x00000004100c7825 */ /* 0x002fca00078e020c */
[----:B------:R1:W-:Y:S02]  /*16f0*/  STG.E desc[UR8][R12.64], R11 ;  /* 0x0000000b0c007986 */ /* 0x0003e4000c101908 */
.L_x_20:
[----:B------:R-:W-:Y:S05]  /*1700*/  BSYNC.RECONVERGENT B0 ;  /* 0x0000000000007941 */ /* 0x000fea0003800200 */
.L_x_13:
[----:B------:R-:W-:Y:S05]  /*1710*/  BRA.U UP0, `(.L_x_22) ;  /* 0xffffffe9008c7547 */ /* 0x000fea000b83ffff */
[----:B------:R-:W-:Y:S05]  /*1720*/  EXIT ;  /* 0x000000000000794d */ /* 0x000fea0003800000 */
.L_x_23:
[----:B------:R-:W-:-:S00]  /*1730*/  BRA `(.L_x_23) ;  /* 0xfffffffc00fc7947 */ /* 0x000fc0000383ffff */
[----:B------:R-:W-:-:S00]  /*1740*/  NOP ;  /* 0x0000000000007918 */ /* 0x000fc00000000000 */
        /* <DEDUP_REMOVED lines=11> */
.L_x_24:


//--------------------- .nv.shared.reserved.0     --------------------------
	.section	.nv.shared.reserved.0,"aw",@nobits
	.weak		__nv_reservedSMEM_offset_0_alias
	.size		__nv_reservedSMEM_offset_0_alias, 0, 64
	.other		__nv_reservedSMEM_offset_0_alias,@"STO_CUDA_RESERVED_SHARED STV_DEFAULT"
__nv_reservedSMEM_offset_0_alias:
	.zero		0
	.zero		64


//--------------------- .nv.constant0.matrixAddBias --------------------------
	.section	.nv.constant0.matrixAddBias,"a",@progbits
	.sectionflags	@""
	.align	4
.nv.constant0.matrixAddBias:
	.zero		932


//--------------------- SYMBOLS --------------------------

	.type		.nv.reservedSmem.offset0,@object
	.size		.nv.reservedSmem.offset0,0x4
